//
// Generated by NVIDIA NVVM Compiler
//
// Compiler Build ID: CL-36424714
// Cuda compilation tools, release 13.0, V13.0.88
// Based on NVVM 20.0.0
//

.version 9.0
.target sm_100
.address_size 64

	// .globl	_Z6kernelPPdS0_

.visible .entry _Z6kernelPPdS0_(
	.param .u64 .ptr .align 1 _Z6kernelPPdS0__param_0,
	.param .u64 .ptr .align 1 _Z6kernelPPdS0__param_1
)
{
	.reg .pred 	%p<2>;
	.reg .b32 	%r<9>;
	.reg .b64 	%rd<68>;
	.reg .b64 	%fd<33>;

	ld.param.u64 	%rd5, [_Z6kernelPPdS0__param_0];
	ld.param.u64 	%rd6, [_Z6kernelPPdS0__param_1];
	cvta.to.global.u64 	%rd7, %rd6;
	cvta.to.global.u64 	%rd67, %rd5;
	mov.u32 	%r6, %tid.x;
	shl.b32 	%r1, %r6, 2;
	mov.u32 	%r7, %ctaid.x;
	shl.b32 	%r2, %r7, 2;
	mul.wide.u32 	%rd8, %r1, 8;
	add.s64 	%rd2, %rd7, %rd8;
	mov.b32 	%r8, 0;
	mul.wide.s32 	%rd13, %r2, 8;
$L__BB0_1:
	ld.global.u64 	%rd9, [%rd67];
	cvta.to.global.u64 	%rd10, %rd9;
	add.s64 	%rd12, %rd10, %rd8;
	ld.global.f64 	%fd1, [%rd12];
	add.s64 	%rd14, %rd10, %rd13;
	ld.global.f64 	%fd2, [%rd14];
	ld.global.u64 	%rd15, [%rd2];
	cvta.to.global.u64 	%rd16, %rd15;
	add.s64 	%rd17, %rd16, %rd13;
	ld.global.f64 	%fd3, [%rd17];
	fma.rn.f64 	%fd4, %fd1, %fd2, %fd3;
	st.global.f64 	[%rd17], %fd4;
	ld.global.u64 	%rd18, [%rd67];
	cvta.to.global.u64 	%rd19, %rd18;
	add.s64 	%rd20, %rd19, %rd8;
	ld.global.f64 	%fd5, [%rd20];
	add.s64 	%rd21, %rd19, %rd13;
	ld.global.f64 	%fd6, [%rd21+8];
	ld.global.u64 	%rd22, [%rd2];
	cvta.to.global.u64 	%rd23, %rd22;
	add.s64 	%rd24, %rd23, %rd13;
	ld.global.f64 	%fd7, [%rd24+8];
	fma.rn.f64 	%fd8, %fd5, %fd6, %fd7;
	st.global.f64 	[%rd24+8], %fd8;
	ld.global.u64 	%rd25, [%rd67];
	cvta.to.global.u64 	%rd26, %rd25;
	add.s64 	%rd27, %rd26, %rd8;
	ld.global.f64 	%fd9, [%rd27+8];
	add.s64 	%rd28, %rd26, %rd13;
	ld.global.f64 	%fd10, [%rd28];
	ld.global.u64 	%rd29, [%rd2+8];
	cvta.to.global.u64 	%rd30, %rd29;
	add.s64 	%rd31, %rd30, %rd13;
	ld.global.f64 	%fd11, [%rd31];
	fma.rn.f64 	%fd12, %fd9, %fd10, %fd11;
	st.global.f64 	[%rd31], %fd12;
	ld.global.u64 	%rd32, [%rd67];
	cvta.to.global.u64 	%rd33, %rd32;
	add.s64 	%rd34, %rd33, %rd8;
	ld.global.f64 	%fd13, [%rd34+8];
	add.s64 	%rd35, %rd33, %rd13;
	ld.global.f64 	%fd14, [%rd35+8];
	ld.global.u64 	%rd36, [%rd2+8];
	cvta.to.global.u64 	%rd37, %rd36;
	add.s64 	%rd38, %rd37, %rd13;
	ld.global.f64 	%fd15, [%rd38+8];
	fma.rn.f64 	%fd16, %fd13, %fd14, %fd15;
	st.global.f64 	[%rd38+8], %fd16;
	ld.global.u64 	%rd39, [%rd67];
	cvta.to.global.u64 	%rd40, %rd39;
	add.s64 	%rd41, %rd40, %rd8;
	ld.global.f64 	%fd17, [%rd41+16];
	add.s64 	%rd42, %rd40, %rd13;
	ld.global.f64 	%fd18, [%rd42];
	ld.global.u64 	%rd43, [%rd2+16];
	cvta.to.global.u64 	%rd44, %rd43;
	add.s64 	%rd45, %rd44, %rd13;
	ld.global.f64 	%fd19, [%rd45];
	fma.rn.f64 	%fd20, %fd17, %fd18, %fd19;
	st.global.f64 	[%rd45], %fd20;
	ld.global.u64 	%rd46, [%rd67];
	cvta.to.global.u64 	%rd47, %rd46;
	add.s64 	%rd48, %rd47, %rd8;
	ld.global.f64 	%fd21, [%rd48+16];
	add.s64 	%rd49, %rd47, %rd13;
	ld.global.f64 	%fd22, [%rd49+8];
	ld.global.u64 	%rd50, [%rd2+16];
	cvta.to.global.u64 	%rd51, %rd50;
	add.s64 	%rd52, %rd51, %rd13;
	ld.global.f64 	%fd23, [%rd52+8];
	fma.rn.f64 	%fd24, %fd21, %fd22, %fd23;
	st.global.f64 	[%rd52+8], %fd24;
	ld.global.u64 	%rd53, [%rd67];
	cvta.to.global.u64 	%rd54, %rd53;
	add.s64 	%rd55, %rd54, %rd8;
	ld.global.f64 	%fd25, [%rd55+24];
	add.s64 	%rd56, %rd54, %rd13;
	ld.global.f64 	%fd26, [%rd56];
	ld.global.u64 	%rd57, [%rd2+24];
	cvta.to.global.u64 	%rd58, %rd57;
	add.s64 	%rd59, %rd58, %rd13;
	ld.global.f64 	%fd27, [%rd59];
	fma.rn.f64 	%fd28, %fd25, %fd26, %fd27;
	st.global.f64 	[%rd59], %fd28;
	ld.global.u64 	%rd60, [%rd67];
	cvta.to.global.u64 	%rd61, %rd60;
	add.s64 	%rd62, %rd61, %rd8;
	ld.global.f64 	%fd29, [%rd62+24];
	add.s64 	%rd63, %rd61, %rd13;
	ld.global.f64 	%fd30, [%rd63+8];
	ld.global.u64 	%rd64, [%rd2+24];
	cvta.to.global.u64 	%rd65, %rd64;
	add.s64 	%rd66, %rd65, %rd13;
	ld.global.f64 	%fd31, [%rd66+8];
	fma.rn.f64 	%fd32, %fd29, %fd30, %fd31;
	st.global.f64 	[%rd66+8], %fd32;
	add.s32 	%r8, %r8, 1;
	add.s64 	%rd67, %rd67, 8;
	setp.ne.s32 	%p1, %r8, 4096;
	@%p1 bra 	$L__BB0_1;
	ret;

}


// ===== COMPILED SASS (sm_100) =====

	.target	sm_100

	.elftype	@"ET_EXEC"


//--------------------- .note.nv.tkinfo           --------------------------
	.section	.note.nv.tkinfo,"",@"SHT_NOTE"
	.sectionflags	@"SHF_NOTE_NV_TKINFO"
	.tkinfo
        /*0018*/ 	.word	0x00000002
        /*0030*/ 	.string	""
        /*0030*/ 	.string	"ptxas"
        /*0030*/ 	.string	"Cuda compilation tools, release 13.0, V13.0.88"
        /*0030*/ 	.string	"Build cuda_13.0.r13.0/compiler.36424714_0"
        /*0030*/ 	.string	"-arch sm_100 -m 64 "



//--------------------- .note.nv.cuinfo           --------------------------
	.section	.note.nv.cuinfo,"",@"SHT_NOTE"
	.sectionflags	@"SHF_NOTE_NV_CUINFO"
        /*0018*/ 	.short	0x0002
        /*001a*/ 	.short	0x0064
        /*001c*/ 	.short	0x0082
	.zero		2


//--------------------- .nv.info                  --------------------------
	.section	.nv.info,"",@"SHT_CUDA_INFO"
	.align	4


	//----- nvinfo : EIATTR_REGCOUNT
	.align		4
        /*0000*/ 	.byte	0x04, 0x2f
        /*0002*/ 	.short	(.L_1 - .L_0)
	.align		4
.L_0:
        /*0004*/ 	.word	index@(_Z6kernelPPdS0_)
        /*0008*/ 	.word	0x00000018


	//----- nvinfo : EIATTR_FRAME_SIZE
	.align		4
.L_1:
        /*000c*/ 	.byte	0x04, 0x11
        /*000e*/ 	.short	(.L_3 - .L_2)
	.align		4
.L_2:
        /*0010*/ 	.word	index@(_Z6kernelPPdS0_)
        /*0014*/ 	.word	0x00000000


	//----- nvinfo : EIATTR_MIN_STACK_SIZE
	.align		4
.L_3:
        /*0018*/ 	.byte	0x04, 0x12
        /*001a*/ 	.short	(.L_5 - .L_4)
	.align		4
.L_4:
        /*001c*/ 	.word	index@(_Z6kernelPPdS0_)
        /*0020*/ 	.word	0x00000000
.L_5:


//--------------------- .nv.compat                --------------------------
	.section	.nv.compat,"",@"SHT_CUDA_COMPAT_INFO"
	.align	4
        /*0000*/ 	.byte	0x02, 0x09, 0x00, 0x00, 0x02, 0x02, 0x01, 0x00, 0x02, 0x05, 0x05, 0x00, 0x03, 0x07, 0x01, 0x01
        /*0010*/ 	.byte	0x02, 0x03, 0x00, 0x00, 0x02, 0x06, 0x01, 0x00, 0x04, 0x0b, 0x08, 0x00, 0x01, 0x00, 0x00, 0x00
        /*0020*/ 	.byte	0x00, 0x00, 0x00, 0x00


//--------------------- .nv.info._Z6kernelPPdS0_  --------------------------
	.section	.nv.info._Z6kernelPPdS0_,"",@"SHT_CUDA_INFO"
	.sectionflags	@""
	.align	4


	//----- nvinfo : EIATTR_CUDA_API_VERSION
	.align		4
        /*0000*/ 	.byte	0x04, 0x37
        /*0002*/ 	.short	(.L_7 - .L_6)
.L_6:
        /*0004*/ 	.word	0x00000082


	//----- nvinfo : EIATTR_KPARAM_INFO
	.align		4
.L_7:
        /*0008*/ 	.byte	0x04, 0x17
        /*000a*/ 	.short	(.L_9 - .L_8)
.L_8:
        /*000c*/ 	.word	0x00000000
        /*0010*/ 	.short	0x0001
        /*0012*/ 	.short	0x0008
        /*0014*/ 	.byte	0x00, 0xf5, 0x21, 0x00


	//----- nvinfo : EIATTR_KPARAM_INFO
	.align		4
.L_9:
        /*0018*/ 	.byte	0x04, 0x17
        /*001a*/ 	.short	(.L_11 - .L_10)
.L_10:
        /*001c*/ 	.word	0x00000000
        /*0020*/ 	.short	0x0000
        /*0022*/ 	.short	0x0000
        /*0024*/ 	.byte	0x00, 0xf5, 0x21, 0x00


	//----- nvinfo : EIATTR_SPARSE_MMA_MASK
	.align		4
.L_11:
        /*0028*/ 	.byte	0x03, 0x50
        /*002a*/ 	.short	0x0000


	//----- nvinfo : EIATTR_MAXREG_COUNT
	.align		4
        /*002c*/ 	.byte	0x03, 0x1b
        /*002e*/ 	.short	0x00ff


	//----- nvinfo : EIATTR_MERCURY_ISA_VERSION
	.align		4
        /*0030*/ 	.byte	0x03, 0x5f
        /*0032*/ 	.short	0x0101


	//----- nvinfo : EIATTR_VRC_CTA_INIT_COUNT
	.align		4
        /*0034*/ 	.byte	0x02, 0x4a
	.zero		1
	.zero		1


	//----- nvinfo : EIATTR_EXIT_INSTR_OFFSETS
	.align		4
        /*0038*/ 	.byte	0x04, 0x1c
        /*003a*/ 	.short	(.L_13 - .L_12)


	//   ....[0]....
.L_12:
        /*003c*/ 	.word	0x00000610


	//----- nvinfo : EIATTR_CBANK_PARAM_SIZE
	.align		4
.L_13:
        /*0040*/ 	.byte	0x03, 0x19
        /*0042*/ 	.short	0x0010


	//----- nvinfo : EIATTR_PARAM_CBANK
	.align		4
        /*0044*/ 	.byte	0x04, 0x0a
        /*0046*/ 	.short	(.L_15 - .L_14)
	.align		4
.L_14:
        /*0048*/ 	.word	index@(.nv.constant0._Z6kernelPPdS0_)
        /*004c*/ 	.short	0x0380
        /*004e*/ 	.short	0x0010


	//----- nvinfo : EIATTR_SW_WAR
	.align		4
.L_15:
        /*0050*/ 	.byte	0x04, 0x36
        /*0052*/ 	.short	(.L_17 - .L_16)
.L_16:
        /*0054*/ 	.word	0x00000008
.L_17:


//--------------------- .nv.callgraph             --------------------------
	.section	.nv.callgraph,"",@"SHT_CUDA_CALLGRAPH"
	.align	4
	.sectionentsize	8
	.align		4
        /*0000*/ 	.word	0x00000000
	.align		4
        /*0004*/ 	.word	0xffffffff
	.align		4
        /*0008*/ 	.word	0x00000000
	.align		4
        /*000c*/ 	.word	0xfffffffe
	.align		4
        /*0010*/ 	.word	0x00000000
	.align		4
        /*0014*/ 	.word	0xfffffffd
	.align		4
        /*0018*/ 	.word	0x00000000
	.align		4
        /*001c*/ 	.word	0xfffffffc


//--------------------- .text._Z6kernelPPdS0_     --------------------------
	.section	.text._Z6kernelPPdS0_,"ax",@progbits
	.align	128
        .global         _Z6kernelPPdS0_
        .type           _Z6kernelPPdS0_,@function
        .size           _Z6kernelPPdS0_,(.L_x_2 - _Z6kernelPPdS0_)
        .other          _Z6kernelPPdS0_,@"STO_CUDA_ENTRY STV_DEFAULT"
_Z6kernelPPdS0_:
.text._Z6kernelPPdS0_:
[----:B------:R-:W-:Y:S01]  /*0000*/  LDC R1, c[0x0][0x37c] ;  /* 0x0000df00ff017b82 */ /* 0x000fe20000000800 */
[----:B------:R-:W0:Y:S07]  /*0010*/  S2R R0, SR_TID.X ;  /* 0x0000000000007919 */ /* 0x000e2e0000002100 */
[----:B------:R-:W1:Y:S01]  /*0020*/  LDC.64 R2, c[0x0][0x388] ;  /* 0x0000e200ff027b82 */ /* 0x000e620000000a00 */
[----:B------:R-:W2:Y:S01]  /*0030*/  LDCU UR4, c[0x0][0x380] ;  /* 0x00007000ff0477ac */ /* 0x000ea20008000800 */
[----:B------:R-:W3:Y:S01]  /*0040*/  S2R R6, SR_CTAID.X ;  /* 0x0000000000067919 */ /* 0x000ee20000002500 */
[----:B------:R-:W4:Y:S05]  /*0050*/  LDCU.64 UR6, c[0x0][0x358] ;  /* 0x00006b00ff0677ac */ /* 0x000f2a0008000a00 */
[----:B------:R-:W4:Y:S01]  /*0060*/  LDC R5, c[0x0][0x384] ;  /* 0x0000e100ff057b82 */ /* 0x000f220000000800 */
[----:B--2---:R-:W-:Y:S01]  /*0070*/  MOV R4, UR4 ;  /* 0x0000000400047c02 */ /* 0x004fe20008000f00 */
[----:B------:R-:W-:Y:S01]  /*0080*/  UMOV UR4, URZ ;  /* 0x000000ff00047c82 */ /* 0x000fe20008000000 */
[----:B0-----:R-:W-:-:S02]  /*0090*/  SHF.L.U32 R0, R0, 0x2, RZ ;  /* 0x0000000200007819 */ /* 0x001fc400000006ff */
[----:B---3--:R-:W-:-:S03]  /*00a0*/  SHF.L.U32 R6, R6, 0x2, RZ ;  /* 0x0000000206067819 */ /* 0x008fc600000006ff */
[----:B-1----:R-:W-:-:S07]  /*00b0*/  IMAD.WIDE.U32 R2, R0, 0x8, R2 ;  /* 0x0000000800027825 */ /* 0x002fce00078e0002 */
.L_x_0:
[----:B0---4-:R-:W2:Y:S04]  /*00c0*/  LDG.E.64 R10, desc[UR6][R2.64] ;  /* 0x00000006020a7981 */ /* 0x011ea8000c1e1b00 */
[----:B------:R-:W3:Y:S01]  /*00d0*/  LDG.E.64 R8, desc[UR6][R4.64] ;  /* 0x0000000604087981 */ /* 0x000ee2000c1e1b00 */
[----:B--2---:R-:W-:-:S04]  /*00e0*/  IMAD.WIDE R12, R6, 0x8, R10 ;  /* 0x00000008060c7825 */ /* 0x004fc800078e020a */
[--C-:B---3--:R-:W-:Y:S01]  /*00f0*/  IMAD.WIDE.U32 R10, R0, 0x8, R8.reuse ;  /* 0x00000008000a7825 */ /* 0x108fe200078e0008 */
[----:B------:R-:W2:Y:S03]  /*0100*/  LDG.E.64 R14, desc[UR6][R12.64] ;  /* 0x000000060c0e7981 */ /* 0x000ea6000c1e1b00 */
[----:B------:R-:W-:Y:S02]  /*0110*/  IMAD.WIDE R8, R6, 0x8, R8 ;  /* 0x0000000806087825 */ /* 0x000fe400078e0208 */
[----:B------:R-:W2:Y:S04]  /*0120*/  LDG.E.64 R10, desc[UR6][R10.64] ;  /* 0x000000060a0a7981 */ /* 0x000ea8000c1e1b00 */
[----:B------:R-:W2:Y:S02]  /*0130*/  LDG.E.64 R8, desc[UR6][R8.64] ;  /* 0x0000000608087981 */ /* 0x000ea4000c1e1b00 */
[----:B--2---:R-:W-:-:S07]  /*0140*/  DFMA R14, R10, R8, R14 ;  /* 0x000000080a0e722b */ /* 0x004fce000000000e */
[----:B------:R0:W-:Y:S04]  /*0150*/  STG.E.64 desc[UR6][R12.64], R14 ;  /* 0x0000000e0c007986 */ /* 0x0001e8000c101b06 */
[----:B------:R-:W2:Y:S04]  /*0160*/  LDG.E.64 R16, desc[UR6][R4.64] ;  /* 0x0000000604107981 */ /* 0x000ea8000c1e1b00 */
[----:B------:R-:W3:Y:S01]  /*0170*/  LDG.E.64 R20, desc[UR6][R2.64] ;  /* 0x0000000602147981 */ /* 0x000ee2000c1e1b00 */
[----:B--2---:R-:W-:-:S04]  /*0180*/  IMAD.WIDE.U32 R18, R0, 0x8, R16 ;  /* 0x0000000800127825 */ /* 0x004fc800078e0010 */
[C---:B------:R-:W-:Y:S02]  /*0190*/  IMAD.WIDE R16, R6.reuse, 0x8, R16 ;  /* 0x0000000806107825 */ /* 0x040fe400078e0210 */
[----:B------:R-:W2:Y:S02]  /*01a0*/  LDG.E.64 R18, desc[UR6][R18.64] ;  /* 0x0000000612127981 */ /* 0x000ea4000c1e1b00 */
[----:B---3--:R-:W-:Y:S02]  /*01b0*/  IMAD.WIDE R20, R6, 0x8, R20 ;  /* 0x0000000806147825 */ /* 0x008fe400078e0214 */
[----:B------:R-:W2:Y:S04]  /*01c0*/  LDG.E.64 R16, desc[UR6][R16.64+0x8] ;  /* 0x0000080610107981 */ /* 0x000ea8000c1e1b00 */
[----:B------:R-:W2:Y:S02]  /*01d0*/  LDG.E.64 R10, desc[UR6][R20.64+0x8] ;  /* 0x00000806140a7981 */ /* 0x000ea4000c1e1b00 */
[----:B--2---:R-:W-:-:S07]  /*01e0*/  DFMA R10, R18, R16, R10 ;  /* 0x00000010120a722b */ /* 0x004fce000000000a */
[----:B------:R1:W-:Y:S04]  /*01f0*/  STG.E.64 desc[UR6][R20.64+0x8], R10 ;  /* 0x0000080a14007986 */ /* 0x0003e8000c101b06 */
[----:B------:R-:W2:Y:S04]  /*0200*/  LDG.E.64 R8, desc[UR6][R4.64] ;  /* 0x0000000604087981 */ /* 0x000ea8000c1e1b00 */
[----:B0-----:R-:W3:Y:S01]  /*0210*/  LDG.E.64 R14, desc[UR6][R2.64+0x8] ;  /* 0x00000806020e7981 */ /* 0x001ee2000c1e1b00 */
        /* <DEDUP_REMOVED lines=8> */
[----:B-1----:R-:W2:Y:S04]  /*02a0*/  LDG.E.64 R10, desc[UR6][R4.64] ;  /* 0x00000006040a7981 */ /* 0x002ea8000c1e1b00 */
        /* <DEDUP_REMOVED lines=29> */
[----:B0-----:R-:W2:Y:S04]  /*0480*/  LDG.E.64 R10, desc[UR6][R4.64] ;  /* 0x00000006040a7981 */ /* 0x001ea8000c1e1b00 */
        /* <DEDUP_REMOVED lines=16> */
[----:B------:R-:W2:Y:S01]  /*0590*/  LDG.E.64 R10, desc[UR6][R20.64+0x8] ;  /* 0x00000806140a7981 */ /* 0x000ea2000c1e1b00 */
[----:B------:R-:W-:-:S04]  /*05a0*/  UIADD3 UR4, UPT, UPT, UR4, 0x1, URZ ;  /* 0x0000000104047890 */ /* 0x000fc8000fffe0ff */
[----:B------:R-:W-:Y:S01]  /*05b0*/  UISETP.NE.AND UP0, UPT, UR4, 0x1000, UPT ;  /* 0x000010000400788c */ /* 0x000fe2000bf05270 */
[----:B------:R-:W-:-:S04]  /*05c0*/  IADD3 R4, P0, PT, R4, 0x8, RZ ;  /* 0x0000000804047810 */ /* 0x000fc80007f1e0ff */
[----:B------:R-:W-:Y:S01]  /*05d0*/  IADD3.X R5, PT, PT, RZ, R5, RZ, P0, !PT ;  /* 0x00000005ff057210 */ /* 0x000fe200007fe4ff */
[----:B--2---:R-:W-:-:S07]  /*05e0*/  DFMA R10, R18, R12, R10 ;  /* 0x0000000c120a722b */ /* 0x004fce000000000a */
[----:B------:R0:W-:Y:S01]  /*05f0*/  STG.E.64 desc[UR6][R20.64+0x8], R10 ;  /* 0x0000080a14007986 */ /* 0x0001e2000c101b06 */
[----:B------:R-:W-:Y:S05]  /*0600*/  BRA.U UP0, `(.L_x_0) ;  /* 0xfffffff900ac7547 */ /* 0x000fea000b83ffff */
[----:B------:R-:W-:Y:S05]  /*0610*/  EXIT ;  /* 0x000000000000794d */ /* 0x000fea0003800000 */
.L_x_1:
[----:B------:R-:W-:-:S00]  /*0620*/  BRA `(.L_x_1) ;  /* 0xfffffffc00fc7947 */ /* 0x000fc0000383ffff */
[----:B------:R-:W-:-:S00]  /*0630*/  NOP ;  /* 0x0000000000007918 */ /* 0x000fc00000000000 */
        /* <DEDUP_REMOVED lines=12> */
.L_x_2:


//--------------------- .nv.shared.reserved.0     --------------------------
	.section	.nv.shared.reserved.0,"aw",@nobits
	.weak		__nv_reservedSMEM_offset_0_alias
	.size		__nv_reservedSMEM_offset_0_alias, 0, 64
	.other		__nv_reservedSMEM_offset_0_alias,@"STO_CUDA_RESERVED_SHARED STV_DEFAULT"
__nv_reservedSMEM_offset_0_alias:
	.zero		0
	.zero		64


//--------------------- .nv.constant0._Z6kernelPPdS0_ --------------------------
	.section	.nv.constant0._Z6kernelPPdS0_,"a",@progbits
	.sectionflags	@""
	.align	4
.nv.constant0._Z6kernelPPdS0_:
	.zero		912


//--------------------- SYMBOLS --------------------------

	.type		.nv.reservedSmem.offset0,@object
	.size		.nv.reservedSmem.offset0,0x4
